//
// Generated by NVIDIA NVVM Compiler
//
// Compiler Build ID: CL-36424714
// Cuda compilation tools, release 13.0, V13.0.88
// Based on NVVM 20.0.0
//

.version 9.0
.target sm_100
.address_size 64

	// .globl	_Z16atkin_conditionsmmPb

.visible .entry _Z16atkin_conditionsmmPb(
	.param .u64 _Z16atkin_conditionsmmPb_param_0,
	.param .u64 _Z16atkin_conditionsmmPb_param_1,
	.param .u64 .ptr .align 1 _Z16atkin_conditionsmmPb_param_2
)
{
	.reg .pred 	%p<14>;
	.reg .b16 	%rs<7>;
	.reg .b32 	%r<13>;
	.reg .b64 	%rd<26>;

	ld.param.u64 	%rd8, [_Z16atkin_conditionsmmPb_param_0];
	ld.param.u64 	%rd9, [_Z16atkin_conditionsmmPb_param_1];
	ld.param.u64 	%rd10, [_Z16atkin_conditionsmmPb_param_2];
	cvta.to.global.u64 	%rd1, %rd10;
	mov.u32 	%r1, %tid.x;
	mov.u32 	%r2, %ntid.x;
	mov.u32 	%r3, %ctaid.x;
	mad.lo.s32 	%r4, %r2, %r3, %r1;
	cvt.u64.u32 	%rd2, %r4;
	mul.lo.s64 	%rd11, %rd9, %rd9;
	shl.b64 	%rd12, %rd11, 2;
	mul.wide.u32 	%rd3, %r4, %r4;
	add.s64 	%rd4, %rd12, %rd3;
	setp.gt.u64 	%p1, %rd4, %rd8;
	@%p1 bra 	$L__BB0_3;
	mul.hi.u64 	%rd13, %rd4, -6148914691236517205;
	shr.u64 	%rd14, %rd13, 3;
	mul.lo.s64 	%rd15, %rd14, 12;
	sub.s64 	%rd16, %rd4, %rd15;
	or.b64  	%rd17, %rd16, 4;
	setp.eq.s64 	%p2, %rd17, 5;
	@%p2 bra 	$L__BB0_2;
	bra.uni 	$L__BB0_3;
$L__BB0_2:
	add.s64 	%rd18, %rd1, %rd4;
	ld.global.u8 	%rs1, [%rd18];
	setp.ne.s16 	%p3, %rs1, 1;
	selp.u16 	%rs2, 1, 0, %p3;
	st.global.u8 	[%rd18], %rs2;
$L__BB0_3:
	mul.lo.s64 	%rd5, %rd11, 3;
	add.s64 	%rd6, %rd5, %rd3;
	setp.gt.u64 	%p4, %rd6, %rd8;
	mad.lo.s64 	%rd20, %rd6, -6148914691236517205, 6148914691236517203;
	mov.b64 	{%r5, %r6}, %rd20;
	shf.r.wrap.b32 	%r7, %r6, %r5, 2;
	shf.r.wrap.b32 	%r8, %r5, %r6, 2;
	mov.b64 	%rd21, {%r8, %r7};
	setp.gt.u64 	%p5, %rd21, 1537228672809129300;
	or.pred  	%p6, %p4, %p5;
	@%p6 bra 	$L__BB0_5;
	add.s64 	%rd22, %rd1, %rd6;
	ld.global.u8 	%rs3, [%rd22];
	setp.ne.s16 	%p7, %rs3, 1;
	selp.u16 	%rs4, 1, 0, %p7;
	st.global.u8 	[%rd22], %rs4;
$L__BB0_5:
	sub.s64 	%rd7, %rd5, %rd3;
	setp.le.u64 	%p8, %rd9, %rd2;
	setp.gt.u64 	%p9, %rd7, %rd8;
	mad.lo.s64 	%rd23, %rd7, -6148914691236517205, -6148914691236517209;
	mov.b64 	{%r9, %r10}, %rd23;
	shf.r.wrap.b32 	%r11, %r10, %r9, 2;
	shf.r.wrap.b32 	%r12, %r9, %r10, 2;
	mov.b64 	%rd24, {%r12, %r11};
	setp.gt.u64 	%p10, %rd24, 1537228672809129300;
	or.pred  	%p11, %p9, %p10;
	or.pred  	%p12, %p11, %p8;
	@%p12 bra 	$L__BB0_7;
	add.s64 	%rd25, %rd1, %rd7;
	ld.global.u8 	%rs5, [%rd25];
	setp.ne.s16 	%p13, %rs5, 1;
	selp.u16 	%rs6, 1, 0, %p13;
	st.global.u8 	[%rd25], %rs6;
$L__BB0_7:
	ret;

}


// ===== COMPILED SASS (sm_100) =====

	.target	sm_100

	.elftype	@"ET_EXEC"


//--------------------- .note.nv.tkinfo           --------------------------
	.section	.note.nv.tkinfo,"",@"SHT_NOTE"
	.sectionflags	@"SHF_NOTE_NV_TKINFO"
	.tkinfo
        /*0018*/ 	.word	0x00000002
        /*0030*/ 	.string	""
        /*0030*/ 	.string	"ptxas"
        /*0030*/ 	.string	"Cuda compilation tools, release 13.0, V13.0.88"
        /*0030*/ 	.string	"Build cuda_13.0.r13.0/compiler.36424714_0"
        /*0030*/ 	.string	"-arch sm_100 -m 64 "



//--------------------- .note.nv.cuinfo           --------------------------
	.section	.note.nv.cuinfo,"",@"SHT_NOTE"
	.sectionflags	@"SHF_NOTE_NV_CUINFO"
        /*0018*/ 	.short	0x0002
        /*001a*/ 	.short	0x0064
        /*001c*/ 	.short	0x0082
	.zero		2


//--------------------- .nv.info                  --------------------------
	.section	.nv.info,"",@"SHT_CUDA_INFO"
	.align	4


	//----- nvinfo : EIATTR_REGCOUNT
	.align		4
        /*0000*/ 	.byte	0x04, 0x2f
        /*0002*/ 	.short	(.L_1 - .L_0)
	.align		4
.L_0:
        /*0004*/ 	.word	index@(_Z16atkin_conditionsmmPb)
        /*0008*/ 	.word	0x00000018


	//----- nvinfo : EIATTR_FRAME_SIZE
	.align		4
.L_1:
        /*000c*/ 	.byte	0x04, 0x11
        /*000e*/ 	.short	(.L_3 - .L_2)
	.align		4
.L_2:
        /*0010*/ 	.word	index@(_Z16atkin_conditionsmmPb)
        /*0014*/ 	.word	0x00000000


	//----- nvinfo : EIATTR_MIN_STACK_SIZE
	.align		4
.L_3:
        /*0018*/ 	.byte	0x04, 0x12
        /*001a*/ 	.short	(.L_5 - .L_4)
	.align		4
.L_4:
        /*001c*/ 	.word	index@(_Z16atkin_conditionsmmPb)
        /*0020*/ 	.word	0x00000000
.L_5:


//--------------------- .nv.compat                --------------------------
	.section	.nv.compat,"",@"SHT_CUDA_COMPAT_INFO"
	.align	4
        /*0000*/ 	.byte	0x02, 0x09, 0x00, 0x00, 0x02, 0x02, 0x01, 0x00, 0x02, 0x05, 0x05, 0x00, 0x03, 0x07, 0x01, 0x01
        /*0010*/ 	.byte	0x02, 0x03, 0x00, 0x00, 0x02, 0x06, 0x01, 0x00, 0x04, 0x0b, 0x08, 0x00, 0x09, 0x00, 0x00, 0x00
        /*0020*/ 	.byte	0x00, 0x00, 0x00, 0x00


//--------------------- .nv.info._Z16atkin_conditionsmmPb --------------------------
	.section	.nv.info._Z16atkin_conditionsmmPb,"",@"SHT_CUDA_INFO"
	.sectionflags	@""
	.align	4


	//----- nvinfo : EIATTR_CUDA_API_VERSION
	.align		4
        /*0000*/ 	.byte	0x04, 0x37
        /*0002*/ 	.short	(.L_7 - .L_6)
.L_6:
        /*0004*/ 	.word	0x00000082


	//----- nvinfo : EIATTR_KPARAM_INFO
	.align		4
.L_7:
        /*0008*/ 	.byte	0x04, 0x17
        /*000a*/ 	.short	(.L_9 - .L_8)
.L_8:
        /*000c*/ 	.word	0x00000000
        /*0010*/ 	.short	0x0002
        /*0012*/ 	.short	0x0010
        /*0014*/ 	.byte	0x00, 0xf5, 0x21, 0x00


	//----- nvinfo : EIATTR_KPARAM_INFO
	.align		4
.L_9:
        /*0018*/ 	.byte	0x04, 0x17
        /*001a*/ 	.short	(.L_11 - .L_10)
.L_10:
        /*001c*/ 	.word	0x00000000
        /*0020*/ 	.short	0x0001
        /*0022*/ 	.short	0x0008
        /*0024*/ 	.byte	0x00, 0xf0, 0x21, 0x00


	//----- nvinfo : EIATTR_KPARAM_INFO
	.align		4
.L_11:
        /*0028*/ 	.byte	0x04, 0x17
        /*002a*/ 	.short	(.L_13 - .L_12)
.L_12:
        /*002c*/ 	.word	0x00000000
        /*0030*/ 	.short	0x0000
        /*0032*/ 	.short	0x0000
        /*0034*/ 	.byte	0x00, 0xf0, 0x21, 0x00


	//----- nvinfo : EIATTR_SPARSE_MMA_MASK
	.align		4
.L_13:
        /*0038*/ 	.byte	0x03, 0x50
        /*003a*/ 	.short	0x0000


	//----- nvinfo : EIATTR_MAXREG_COUNT
	.align		4
        /*003c*/ 	.byte	0x03, 0x1b
        /*003e*/ 	.short	0x00ff


	//----- nvinfo : EIATTR_MERCURY_ISA_VERSION
	.align		4
        /*0040*/ 	.byte	0x03, 0x5f
        /*0042*/ 	.short	0x0101


	//----- nvinfo : EIATTR_VRC_CTA_INIT_COUNT
	.align		4
        /*0044*/ 	.byte	0x02, 0x4a
	.zero		1
	.zero		1


	//----- nvinfo : EIATTR_EXIT_INSTR_OFFSETS
	.align		4
        /*0048*/ 	.byte	0x04, 0x1c
        /*004a*/ 	.short	(.L_15 - .L_14)


	//   ....[0]....
.L_14:
        /*004c*/ 	.word	0x00000530


	//   ....[1]....
        /*0050*/ 	.word	0x000005b0


	//----- nvinfo : EIATTR_CRS_STACK_SIZE
	.align		4
.L_15:
        /*0054*/ 	.byte	0x04, 0x1e
        /*0056*/ 	.short	(.L_17 - .L_16)
.L_16:
        /*0058*/ 	.word	0x00000000


	//----- nvinfo : EIATTR_CBANK_PARAM_SIZE
	.align		4
.L_17:
        /*005c*/ 	.byte	0x03, 0x19
        /*005e*/ 	.short	0x0018


	//----- nvinfo : EIATTR_PARAM_CBANK
	.align		4
        /*0060*/ 	.byte	0x04, 0x0a
        /*0062*/ 	.short	(.L_19 - .L_18)
	.align		4
.L_18:
        /*0064*/ 	.word	index@(.nv.constant0._Z16atkin_conditionsmmPb)
        /*0068*/ 	.short	0x0380
        /*006a*/ 	.short	0x0018


	//----- nvinfo : EIATTR_SW_WAR
	.align		4
.L_19:
        /*006c*/ 	.byte	0x04, 0x36
        /*006e*/ 	.short	(.L_21 - .L_20)
.L_20:
        /*0070*/ 	.word	0x00000008
.L_21:


//--------------------- .nv.callgraph             --------------------------
	.section	.nv.callgraph,"",@"SHT_CUDA_CALLGRAPH"
	.align	4
	.sectionentsize	8
	.align		4
        /*0000*/ 	.word	0x00000000
	.align		4
        /*0004*/ 	.word	0xffffffff
	.align		4
        /*0008*/ 	.word	0x00000000
	.align		4
        /*000c*/ 	.word	0xfffffffe
	.align		4
        /*0010*/ 	.word	0x00000000
	.align		4
        /*0014*/ 	.word	0xfffffffd
	.align		4
        /*0018*/ 	.word	0x00000000
	.align		4
        /*001c*/ 	.word	0xfffffffc


//--------------------- .text._Z16atkin_conditionsmmPb --------------------------
	.section	.text._Z16atkin_conditionsmmPb,"ax",@progbits
	.align	128
        .global         _Z16atkin_conditionsmmPb
        .type           _Z16atkin_conditionsmmPb,@function
        .size           _Z16atkin_conditionsmmPb,(.L_x_3 - _Z16atkin_conditionsmmPb)
        .other          _Z16atkin_conditionsmmPb,@"STO_CUDA_ENTRY STV_DEFAULT"
_Z16atkin_conditionsmmPb:
.text._Z16atkin_conditionsmmPb:
[----:B------:R-:W-:Y:S01]  /*0000*/  LDC R1, c[0x0][0x37c] ;  /* 0x0000df00ff017b82 */ /* 0x000fe20000000800 */
[----:B------:R-:W0:Y:S07]  /*0010*/  S2R R7, SR_TID.X ;  /* 0x0000000000077919 */ /* 0x000e2e0000002100 */
[----:B------:R-:W1:Y:S01]  /*0020*/  LDC.64 R2, c[0x0][0x388] ;  /* 0x0000e200ff027b82 */ /* 0x000e620000000a00 */
[----:B------:R-:W0:Y:S01]  /*0030*/  LDCU UR4, c[0x0][0x360] ;  /* 0x00006c00ff0477ac */ /* 0x000e220008000800 */
[----:B------:R-:W-:Y:S01]  /*0040*/  IMAD.MOV.U32 R14, RZ, RZ, 0x55555553 ;  /* 0x55555553ff0e7424 */ /* 0x000fe200078e00ff */
[----:B------:R-:W0:Y:S01]  /*0050*/  S2R R0, SR_CTAID.X ;  /* 0x0000000000007919 */ /* 0x000e220000002500 */
[----:B------:R-:W-:Y:S01]  /*0060*/  IMAD.MOV.U32 R15, RZ, RZ, 0x55555555 ;  /* 0x55555555ff0f7424 */ /* 0x000fe200078e00ff */
[----:B------:R-:W-:Y:S01]  /*0070*/  BSSY.RECONVERGENT B0, `(.L_x_0) ;  /* 0x0000035000007945 */ /* 0x000fe20003800200 */
[----:B-1----:R-:W-:-:S02]  /*0080*/  IMAD R4, R3, R2, RZ ;  /* 0x0000000203047224 */ /* 0x002fc400078e02ff */
[----:B------:R-:W-:-:S04]  /*0090*/  IMAD.WIDE.U32 R8, R2, R2, RZ ;  /* 0x0000000202087225 */ /* 0x000fc800078e00ff */
[----:B------:R-:W-:Y:S02]  /*00a0*/  IMAD R17, R2, R3, R4 ;  /* 0x0000000302117224 */ /* 0x000fe400078e0204 */
[----:B------:R-:W1:Y:S02]  /*00b0*/  LDC.64 R4, c[0x0][0x380] ;  /* 0x0000e000ff047b82 */ /* 0x000e640000000a00 */
[----:B------:R-:W-:Y:S02]  /*00c0*/  IMAD.IADD R17, R9, 0x1, R17 ;  /* 0x0000000109117824 */ /* 0x000fe400078e0211 */
[----:B0-----:R-:W-:Y:S01]  /*00d0*/  IMAD R7, R0, UR4, R7 ;  /* 0x0000000400077c24 */ /* 0x001fe2000f8e0207 */
[----:B------:R-:W0:Y:S01]  /*00e0*/  LDCU.64 UR4, c[0x0][0x358] ;  /* 0x00006b00ff0477ac */ /* 0x000e220008000a00 */
[----:B------:R-:W-:Y:S02]  /*00f0*/  IMAD R0, R17, 0x3, RZ ;  /* 0x0000000311007824 */ /* 0x000fe400078e02ff */
[----:B------:R-:W-:-:S04]  /*0100*/  IMAD.WIDE.U32 R10, R7, R7, RZ ;  /* 0x00000007070a7225 */ /* 0x000fc800078e00ff */
[----:B------:R-:W-:-:S04]  /*0110*/  IMAD.WIDE.U32 R12, R8, 0x3, R10 ;  /* 0x00000003080c7825 */ /* 0x000fc800078e000a */
[----:B------:R-:W-:Y:S02]  /*0120*/  IMAD.IADD R6, R13, 0x1, R0 ;  /* 0x000000010d067824 */ /* 0x000fe400078e0200 */
[----:B------:R-:W-:-:S04]  /*0130*/  IMAD.WIDE.U32 R14, R12, -0x55555555, R14 ;  /* 0xaaaaaaab0c0e7825 */ /* 0x000fc800078e000e */
[----:B------:R-:W-:Y:S01]  /*0140*/  IMAD R13, R6, -0x55555555, RZ ;  /* 0xaaaaaaab060d7824 */ /* 0x000fe200078e02ff */
[----:B-1----:R-:W-:-:S03]  /*0150*/  ISETP.GT.U32.AND P0, PT, R12, R4, PT ;  /* 0x000000040c00720c */ /* 0x002fc60003f04070 */
[----:B------:R-:W-:-:S04]  /*0160*/  IMAD R13, R12, -0x55555556, R13 ;  /* 0xaaaaaaaa0c0d7824 */ /* 0x000fc800078e020d */
[----:B------:R-:W-:-:S05]  /*0170*/  IMAD.IADD R13, R15, 0x1, R13 ;  /* 0x000000010f0d7824 */ /* 0x000fca00078e020d */
[----:B------:R-:W-:Y:S02]  /*0180*/  SHF.R.W.U32 R15, R14, 0x2, R13 ;  /* 0x000000020e0f7819 */ /* 0x000fe40000001e0d */
[----:B------:R-:W-:Y:S02]  /*0190*/  SHF.R.W.U32 R14, R13, 0x2, R14 ;  /* 0x000000020d0e7819 */ /* 0x000fe40000001e0e */
[----:B------:R-:W-:-:S04]  /*01a0*/  ISETP.GT.U32.AND P1, PT, R15, 0x55555554, PT ;  /* 0x555555540f00780c */ /* 0x000fc80003f24070 */
[----:B------:R-:W-:-:S04]  /*01b0*/  ISETP.GT.U32.AND.EX P1, PT, R14, 0x15555555, PT, P1 ;  /* 0x155555550e00780c */ /* 0x000fc80003f24110 */
[----:B------:R-:W-:Y:S02]  /*01c0*/  ISETP.GT.U32.OR.EX P1, PT, R6, R5, P1, P0 ;  /* 0x000000050600720c */ /* 0x000fe40000f24500 */
[----:B------:R-:W-:-:S04]  /*01d0*/  LEA R14, P0, R8, R10, 0x2 ;  /* 0x0000000a080e7211 */ /* 0x000fc800078010ff */
[----:B------:R-:W-:Y:S02]  /*01e0*/  LEA.HI.X R15, R8, R11, R17, 0x2, P0 ;  /* 0x0000000b080f7211 */ /* 0x000fe400000f1411 */
[----:B------:R-:W-:-:S04]  /*01f0*/  ISETP.GT.U32.AND P0, PT, R14, R4, PT ;  /* 0x000000040e00720c */ /* 0x000fc80003f04070 */
[----:B------:R-:W-:Y:S01]  /*0200*/  ISETP.GT.U32.AND.EX P0, PT, R15, R5, PT, P0 ;  /* 0x000000050f00720c */ /* 0x000fe20003f04100 */
[----:B------:R-:W1:Y:S02]  /*0210*/  @!P1 LDC.64 R18, c[0x0][0x390] ;  /* 0x0000e400ff129b82 */ /* 0x000e640000000a00 */
[----:B-1----:R-:W-:-:S05]  /*0220*/  @!P1 IADD3 R12, P2, PT, R12, R18, RZ ;  /* 0x000000120c0c9210 */ /* 0x002fca0007f5e0ff */
[----:B------:R-:W-:-:S05]  /*0230*/  @!P1 IMAD.X R13, R6, 0x1, R19, P2 ;  /* 0x00000001060d9824 */ /* 0x000fca00010e0613 */
[----:B0-----:R-:W-:Y:S05]  /*0240*/  @P0 BRA `(.L_x_1) ;  /* 0x00000000005c0947 */ /* 0x001fea0003800000 */
[----:B------:R-:W-:-:S04]  /*0250*/  IMAD.WIDE.U32 R16, R15, -0x55555555, RZ ;  /* 0xaaaaaaab0f107825 */ /* 0x000fc800078e00ff */
[----:B------:R-:W-:-:S04]  /*0260*/  IMAD.WIDE.U32 R18, P0, R14, -0x55555556, R16 ;  /* 0xaaaaaaaa0e127825 */ /* 0x000fc80007800010 */
[----:B------:R-:W-:-:S04]  /*0270*/  IMAD.WIDE.U32 R16, R14, -0x55555555, RZ ;  /* 0xaaaaaaab0e107825 */ /* 0x000fc800078e00ff */
[----:B------:R-:W-:Y:S01]  /*0280*/  IMAD.X R21, RZ, RZ, RZ, P0 ;  /* 0x000000ffff157224 */ /* 0x000fe200000e06ff */
[----:B------:R-:W-:Y:S01]  /*0290*/  IADD3 RZ, P0, PT, R17, R18, RZ ;  /* 0x0000001211ff7210 */ /* 0x000fe20007f1e0ff */
[----:B------:R-:W-:-:S04]  /*02a0*/  IMAD.MOV.U32 R20, RZ, RZ, R19 ;  /* 0x000000ffff147224 */ /* 0x000fc800078e0013 */
[----:B------:R-:W-:-:S05]  /*02b0*/  IMAD.WIDE.U32.X R16, R15, -0x55555556, R20, P0 ;  /* 0xaaaaaaaa0f107825 */ /* 0x000fca00000e0414 */
[--C-:B------:R-:W-:Y:S02]  /*02c0*/  SHF.R.U64 R19, R16, 0x3, R17.reuse ;  /* 0x0000000310137819 */ /* 0x100fe40000001211 */
[----:B------:R-:W-:-:S03]  /*02d0*/  SHF.R.U32.HI R6, RZ, 0x3, R17 ;  /* 0x00000003ff067819 */ /* 0x000fc60000011611 */
[----:B------:R-:W-:-:S04]  /*02e0*/  IMAD.WIDE.U32 R16, R19, -0xc, R14 ;  /* 0xfffffff413107825 */ /* 0x000fc800078e000e */
[----:B------:R-:W-:Y:S01]  /*02f0*/  IMAD R6, R6, -0xc, RZ ;  /* 0xfffffff406067824 */ /* 0x000fe200078e02ff */
[----:B------:R-:W-:-:S04]  /*0300*/  LOP3.LUT R18, R16, 0x4, RZ, 0xfc, !PT ;  /* 0x0000000410127812 */ /* 0x000fc800078efcff */
[----:B------:R-:W-:Y:S02]  /*0310*/  IADD3 R16, PT, PT, R17, -R19, R6 ;  /* 0x8000001311107210 */ /* 0x000fe40007ffe006 */
[----:B------:R-:W-:-:S04]  /*0320*/  ISETP.NE.U32.AND P0, PT, R18, 0x5, PT ;  /* 0x000000051200780c */ /* 0x000fc80003f05070 */
[----:B------:R-:W-:-:S13]  /*0330*/  ISETP.NE.AND.EX P0, PT, R16, RZ, PT, P0 ;  /* 0x000000ff1000720c */ /* 0x000fda0003f05300 */
[----:B------:R-:W-:Y:S05]  /*0340*/  @P0 BRA `(.L_x_1) ;  /* 0x00000000001c0947 */ /* 0x000fea0003800000 */
[----:B------:R-:W0:Y:S02]  /*0350*/  LDCU.64 UR6, c[0x0][0x390] ;  /* 0x00007200ff0677ac */ /* 0x000e240008000a00 */
[----:B0-----:R-:W-:-:S04]  /*0360*/  IADD3 R14, P0, PT, R14, UR6, RZ ;  /* 0x000000060e0e7c10 */ /* 0x001fc8000ff1e0ff */
[----:B------:R-:W-:-:S05]  /*0370*/  IADD3.X R15, PT, PT, R15, UR7, RZ, P0, !PT ;  /* 0x000000070f0f7c10 */ /* 0x000fca00087fe4ff */
[----:B------:R-:W2:Y:S02]  /*0380*/  LDG.E.U8 R6, desc[UR4][R14.64] ;  /* 0x000000040e067981 */ /* 0x000ea4000c1e1100 */
[----:B--2---:R-:W-:-:S04]  /*0390*/  ISETP.NE.AND P0, PT, R6, 0x1, PT ;  /* 0x000000010600780c */ /* 0x004fc80003f05270 */
[----:B------:R-:W-:-:S05]  /*03a0*/  SEL R17, RZ, 0x1, !P0 ;  /* 0x00000001ff117807 */ /* 0x000fca0004000000 */
[----:B------:R0:W-:Y:S04]  /*03b0*/  STG.E.U8 desc[UR4][R14.64], R17 ;  /* 0x000000110e007986 */ /* 0x0001e8000c101104 */
.L_x_1:
[----:B------:R-:W-:Y:S05]  /*03c0*/  BSYNC.RECONVERGENT B0 ;  /* 0x0000000000007941 */ /* 0x000fea0003800200 */
.L_x_0:
[----:B0-----:R-:W2:Y:S01]  /*03d0*/  @!P1 LDG.E.U8 R14, desc[UR4][R12.64] ;  /* 0x000000040c0e9981 */ /* 0x001ea2000c1e1100 */
[----:B------:R-:W-:-:S05]  /*03e0*/  IADD3 R10, P0, PT, RZ, -R10, RZ ;  /* 0x8000000aff0a7210 */ /* 0x000fca0007f1e0ff */
[----:B------:R-:W-:Y:S01]  /*03f0*/  IMAD.X R11, RZ, RZ, ~R11, P0 ;  /* 0x000000ffff0b7224 */ /* 0x000fe200000e0e0b */
[----:B------:R-:W-:Y:S01]  /*0400*/  ISETP.GE.U32.AND P0, PT, R7, R2, PT ;  /* 0x000000020700720c */ /* 0x000fe20003f06070 */
[----:B------:R-:W-:-:S04]  /*0410*/  IMAD.WIDE.U32 R8, R8, 0x3, R10 ;  /* 0x0000000308087825 */ /* 0x000fc800078e000a */
[----:B------:R-:W-:Y:S01]  /*0420*/  IMAD.IADD R6, R0, 0x1, R9 ;  /* 0x0000000100067824 */ /* 0x000fe200078e0209 */
[----:B------:R-:W-:Y:S01]  /*0430*/  ISETP.GT.U32.AND P2, PT, R8, R4, PT ;  /* 0x000000040800720c */ /* 0x000fe20003f44070 */
[----:B------:R-:W-:Y:S02]  /*0440*/  IMAD.MOV.U32 R10, RZ, RZ, -0x55555559 ;  /* 0xaaaaaaa7ff0a7424 */ /* 0x000fe400078e00ff */
[----:B------:R-:W-:Y:S02]  /*0450*/  IMAD.MOV.U32 R11, RZ, RZ, -0x55555556 ;  /* 0xaaaaaaaaff0b7424 */ /* 0x000fe400078e00ff */
[----:B------:R-:W-:Y:S02]  /*0460*/  IMAD R15, R6, -0x55555555, RZ ;  /* 0xaaaaaaab060f7824 */ /* 0x000fe400078e02ff */
[----:B------:R-:W-:-:S04]  /*0470*/  IMAD.WIDE.U32 R10, R8, -0x55555555, R10 ;  /* 0xaaaaaaab080a7825 */ /* 0x000fc800078e000a */
[----:B------:R-:W-:-:S04]  /*0480*/  IMAD R15, R8, -0x55555556, R15 ;  /* 0xaaaaaaaa080f7824 */ /* 0x000fc800078e020f */
[----:B------:R-:W-:-:S05]  /*0490*/  IMAD.IADD R11, R11, 0x1, R15 ;  /* 0x000000010b0b7824 */ /* 0x000fca00078e020f */
[----:B------:R-:W-:Y:S02]  /*04a0*/  SHF.R.W.U32 R0, R10, 0x2, R11 ;  /* 0x000000020a007819 */ /* 0x000fe40000001e0b */
[----:B------:R-:W-:Y:S02]  /*04b0*/  SHF.R.W.U32 R10, R11, 0x2, R10 ;  /* 0x000000020b0a7819 */ /* 0x000fe40000001e0a */
[----:B------:R-:W-:-:S04]  /*04c0*/  ISETP.GT.U32.AND P3, PT, R0, 0x55555554, PT ;  /* 0x555555540000780c */ /* 0x000fc80003f64070 */
[----:B------:R-:W-:-:S04]  /*04d0*/  ISETP.GT.U32.AND.EX P3, PT, R10, 0x15555555, PT, P3 ;  /* 0x155555550a00780c */ /* 0x000fc80003f64130 */
[----:B------:R-:W-:-:S04]  /*04e0*/  ISETP.GT.U32.OR.EX P2, PT, R6, R5, P3, P2 ;  /* 0x000000050600720c */ /* 0x000fc80001f44520 */
[----:B------:R-:W-:Y:S02]  /*04f0*/  ISETP.GE.U32.OR.EX P0, PT, RZ, R3, P2, P0 ;  /* 0x00000003ff00720c */ /* 0x000fe40001706500 */
[----:B--2---:R-:W-:-:S04]  /*0500*/  @!P1 ISETP.NE.AND P3, PT, R14, 0x1, PT ;  /* 0x000000010e00980c */ /* 0x004fc80003f65270 */
[----:B------:R-:W-:-:S05]  /*0510*/  @!P1 SEL R3, RZ, 0x1, !P3 ;  /* 0x00000001ff039807 */ /* 0x000fca0005800000 */
[----:B------:R0:W-:Y:S02]  /*0520*/  @!P1 STG.E.U8 desc[UR4][R12.64], R3 ;  /* 0x000000030c009986 */ /* 0x0001e4000c101104 */
[----:B------:R-:W-:Y:S05]  /*0530*/  @P0 EXIT ;  /* 0x000000000000094d */ /* 0x000fea0003800000 */
[----:B------:R-:W1:Y:S02]  /*0540*/  LDCU.64 UR6, c[0x0][0x390] ;  /* 0x00007200ff0677ac */ /* 0x000e640008000a00 */
[----:B-1----:R-:W-:-:S04]  /*0550*/  IADD3 R8, P0, PT, R8, UR6, RZ ;  /* 0x0000000608087c10 */ /* 0x002fc8000ff1e0ff */
[----:B------:R-:W-:-:S05]  /*0560*/  IADD3.X R9, PT, PT, R6, UR7, RZ, P0, !PT ;  /* 0x0000000706097c10 */ /* 0x000fca00087fe4ff */
[----:B------:R-:W2:Y:S02]  /*0570*/  LDG.E.U8 R0, desc[UR4][R8.64] ;  /* 0x0000000408007981 */ /* 0x000ea4000c1e1100 */
[----:B--2---:R-:W-:-:S04]  /*0580*/  ISETP.NE.AND P0, PT, R0, 0x1, PT ;  /* 0x000000010000780c */ /* 0x004fc80003f05270 */
[----:B0-----:R-:W-:-:S05]  /*0590*/  SEL R3, RZ, 0x1, !P0 ;  /* 0x00000001ff037807 */ /* 0x001fca0004000000 */
[----:B------:R-:W-:Y:S01]  /*05a0*/  STG.E.U8 desc[UR4][R8.64], R3 ;  /* 0x0000000308007986 */ /* 0x000fe2000c101104 */
[----:B------:R-:W-:Y:S05]  /*05b0*/  EXIT ;  /* 0x000000000000794d */ /* 0x000fea0003800000 */
.L_x_2:
[----:B------:R-:W-:-:S00]  /*05c0*/  BRA `(.L_x_2) ;  /* 0xfffffffc00fc7947 */ /* 0x000fc0000383ffff */
[----:B------:R-:W-:-:S00]  /*05d0*/  NOP ;  /* 0x0000000000007918 */ /* 0x000fc00000000000 */
        /* <DEDUP_REMOVED lines=10> */
.L_x_3:


//--------------------- .nv.shared.reserved.0     --------------------------
	.section	.nv.shared.reserved.0,"aw",@nobits
	.weak		__nv_reservedSMEM_offset_0_alias
	.size		__nv_reservedSMEM_offset_0_alias, 0, 64
	.other		__nv_reservedSMEM_offset_0_alias,@"STO_CUDA_RESERVED_SHARED STV_DEFAULT"
__nv_reservedSMEM_offset_0_alias:
	.zero		0
	.zero		64


//--------------------- .nv.constant0._Z16atkin_conditionsmmPb --------------------------
	.section	.nv.constant0._Z16atkin_conditionsmmPb,"a",@progbits
	.sectionflags	@""
	.align	4
.nv.constant0._Z16atkin_conditionsmmPb:
	.zero		920


//--------------------- SYMBOLS --------------------------

	.type		.nv.reservedSmem.offset0,@object
	.size		.nv.reservedSmem.offset0,0x4
